//
// Generated by NVIDIA NVVM Compiler
//
// Compiler Build ID: CL-36424714
// Cuda compilation tools, release 13.0, V13.0.88
// Based on NVVM 20.0.0
//

.version 9.0
.target sm_100
.address_size 64

	// .globl	_Z13primitive_addPfS_S_m
// _ZZ13share_mem_addPfS_S_mE5cache has been demoted

.visible .entry _Z13primitive_addPfS_S_m(
	.param .u64 .ptr .align 1 _Z13primitive_addPfS_S_m_param_0,
	.param .u64 .ptr .align 1 _Z13primitive_addPfS_S_m_param_1,
	.param .u64 .ptr .align 1 _Z13primitive_addPfS_S_m_param_2,
	.param .u64 _Z13primitive_addPfS_S_m_param_3
)
{
	.reg .pred 	%p<2>;
	.reg .b32 	%r<5>;
	.reg .b32 	%f<4>;
	.reg .b64 	%rd<13>;

	ld.param.u64 	%rd2, [_Z13primitive_addPfS_S_m_param_0];
	ld.param.u64 	%rd3, [_Z13primitive_addPfS_S_m_param_1];
	ld.param.u64 	%rd4, [_Z13primitive_addPfS_S_m_param_2];
	ld.param.u64 	%rd5, [_Z13primitive_addPfS_S_m_param_3];
	mov.u32 	%r1, %tid.x;
	mov.u32 	%r2, %ctaid.x;
	mov.u32 	%r3, %ntid.x;
	mad.lo.s32 	%r4, %r2, %r3, %r1;
	cvt.s64.s32 	%rd1, %r4;
	setp.le.u64 	%p1, %rd5, %rd1;
	@%p1 bra 	$L__BB0_2;
	cvta.to.global.u64 	%rd6, %rd2;
	cvta.to.global.u64 	%rd7, %rd3;
	cvta.to.global.u64 	%rd8, %rd4;
	shl.b64 	%rd9, %rd1, 2;
	add.s64 	%rd10, %rd6, %rd9;
	ld.global.f32 	%f1, [%rd10];
	add.s64 	%rd11, %rd7, %rd9;
	ld.global.f32 	%f2, [%rd11];
	add.f32 	%f3, %f1, %f2;
	add.s64 	%rd12, %rd8, %rd9;
	st.global.f32 	[%rd12], %f3;
$L__BB0_2:
	ret;

}
	// .globl	_Z15grid_stride_addPfS_S_m
.visible .entry _Z15grid_stride_addPfS_S_m(
	.param .u64 .ptr .align 1 _Z15grid_stride_addPfS_S_m_param_0,
	.param .u64 .ptr .align 1 _Z15grid_stride_addPfS_S_m_param_1,
	.param .u64 .ptr .align 1 _Z15grid_stride_addPfS_S_m_param_2,
	.param .u64 _Z15grid_stride_addPfS_S_m_param_3
)
{
	.reg .pred 	%p<3>;
	.reg .b32 	%r<10>;
	.reg .b32 	%f<4>;
	.reg .b64 	%rd<16>;

	ld.param.u64 	%rd7, [_Z15grid_stride_addPfS_S_m_param_0];
	ld.param.u64 	%rd8, [_Z15grid_stride_addPfS_S_m_param_1];
	ld.param.u64 	%rd9, [_Z15grid_stride_addPfS_S_m_param_2];
	ld.param.u64 	%rd10, [_Z15grid_stride_addPfS_S_m_param_3];
	mov.u32 	%r6, %tid.x;
	mov.u32 	%r7, %ctaid.x;
	mov.u32 	%r1, %ntid.x;
	mad.lo.s32 	%r9, %r7, %r1, %r6;
	cvt.s64.s32 	%rd15, %r9;
	setp.le.u64 	%p1, %rd10, %rd15;
	@%p1 bra 	$L__BB1_3;
	mov.u32 	%r8, %nctaid.x;
	mul.lo.s32 	%r3, %r1, %r8;
	cvta.to.global.u64 	%rd2, %rd7;
	cvta.to.global.u64 	%rd3, %rd8;
	cvta.to.global.u64 	%rd4, %rd9;
$L__BB1_2:
	shl.b64 	%rd11, %rd15, 2;
	add.s64 	%rd12, %rd2, %rd11;
	ld.global.f32 	%f1, [%rd12];
	add.s64 	%rd13, %rd3, %rd11;
	ld.global.f32 	%f2, [%rd13];
	add.f32 	%f3, %f1, %f2;
	add.s64 	%rd14, %rd4, %rd11;
	st.global.f32 	[%rd14], %f3;
	add.s32 	%r9, %r9, %r3;
	cvt.s64.s32 	%rd15, %r9;
	setp.gt.u64 	%p2, %rd10, %rd15;
	@%p2 bra 	$L__BB1_2;
$L__BB1_3:
	ret;

}
	// .globl	_Z13share_mem_addPfS_S_m
.visible .entry _Z13share_mem_addPfS_S_m(
	.param .u64 .ptr .align 1 _Z13share_mem_addPfS_S_m_param_0,
	.param .u64 .ptr .align 1 _Z13share_mem_addPfS_S_m_param_1,
	.param .u64 .ptr .align 1 _Z13share_mem_addPfS_S_m_param_2,
	.param .u64 _Z13share_mem_addPfS_S_m_param_3
)
{
	.reg .pred 	%p<3>;
	.reg .b32 	%r<11>;
	.reg .b32 	%f<9>;
	.reg .b64 	%rd<15>;
	// demoted variable
	.shared .align 4 .b8 _ZZ13share_mem_addPfS_S_mE5cache[1024];
	ld.param.u64 	%rd3, [_Z13share_mem_addPfS_S_m_param_0];
	ld.param.u64 	%rd4, [_Z13share_mem_addPfS_S_m_param_1];
	ld.param.u64 	%rd6, [_Z13share_mem_addPfS_S_m_param_2];
	ld.param.u64 	%rd5, [_Z13share_mem_addPfS_S_m_param_3];
	cvta.to.global.u64 	%rd7, %rd6;
	mov.u32 	%r5, %tid.x;
	mov.u32 	%r6, %ctaid.x;
	mov.u32 	%r7, %ntid.x;
	mad.lo.s32 	%r10, %r6, %r7, %r5;
	cvt.s64.s32 	%rd1, %r10;
	mul.wide.s32 	%rd8, %r10, 4;
	add.s64 	%rd2, %rd7, %rd8;
	ld.global.f32 	%f8, [%rd2];
	shl.b32 	%r8, %r5, 2;
	mov.u32 	%r9, _ZZ13share_mem_addPfS_S_mE5cache;
	add.s32 	%r2, %r9, %r8;
	st.shared.f32 	[%r2], %f8;
	setp.le.u64 	%p1, %rd5, %rd1;
	@%p1 bra 	$L__BB2_4;
	cvta.to.global.u64 	%rd9, %rd3;
	cvta.to.global.u64 	%rd10, %rd4;
	shl.b64 	%rd11, %rd1, 2;
	add.s64 	%rd12, %rd9, %rd11;
	ld.global.f32 	%f5, [%rd12];
	add.s64 	%rd13, %rd10, %rd11;
	ld.global.f32 	%f6, [%rd13];
	add.f32 	%f2, %f5, %f6;
$L__BB2_2:
	add.f32 	%f8, %f8, %f2;
	add.s32 	%r10, %r10, 256;
	cvt.s64.s32 	%rd14, %r10;
	setp.gt.u64 	%p2, %rd5, %rd14;
	@%p2 bra 	$L__BB2_2;
	st.shared.f32 	[%r2], %f8;
$L__BB2_4:
	bar.sync 	0;
	ld.shared.f32 	%f7, [%r2];
	st.global.f32 	[%rd2], %f7;
	ret;

}


// ===== COMPILED SASS (sm_100) =====

	.target	sm_100

	.elftype	@"ET_EXEC"


//--------------------- .note.nv.tkinfo           --------------------------
	.section	.note.nv.tkinfo,"",@"SHT_NOTE"
	.sectionflags	@"SHF_NOTE_NV_TKINFO"
	.tkinfo
        /*0018*/ 	.word	0x00000002
        /*0030*/ 	.string	""
        /*0030*/ 	.string	"ptxas"
        /*0030*/ 	.string	"Cuda compilation tools, release 13.0, V13.0.88"
        /*0030*/ 	.string	"Build cuda_13.0.r13.0/compiler.36424714_0"
        /*0030*/ 	.string	"-arch sm_100 -m 64 "



//--------------------- .note.nv.cuinfo           --------------------------
	.section	.note.nv.cuinfo,"",@"SHT_NOTE"
	.sectionflags	@"SHF_NOTE_NV_CUINFO"
        /*0018*/ 	.short	0x0002
        /*001a*/ 	.short	0x0064
        /*001c*/ 	.short	0x0082
	.zero		2


//--------------------- .nv.info                  --------------------------
	.section	.nv.info,"",@"SHT_CUDA_INFO"
	.align	4


	//----- nvinfo : EIATTR_REGCOUNT
	.align		4
        /*0000*/ 	.byte	0x04, 0x2f
        /*0002*/ 	.short	(.L_1 - .L_0)
	.align		4
.L_0:
        /*0004*/ 	.word	index@(_Z13primitive_addPfS_S_m)
        /*0008*/ 	.word	0x0000000c


	//----- nvinfo : EIATTR_FRAME_SIZE
	.align		4
.L_1:
        /*000c*/ 	.byte	0x04, 0x11
        /*000e*/ 	.short	(.L_3 - .L_2)
	.align		4
.L_2:
        /*0010*/ 	.word	index@(_Z13primitive_addPfS_S_m)
        /*0014*/ 	.word	0x00000000


	//----- nvinfo : EIATTR_REGCOUNT
	.align		4
.L_3:
        /*0018*/ 	.byte	0x04, 0x2f
        /*001a*/ 	.short	(.L_5 - .L_4)
	.align		4
.L_4:
        /*001c*/ 	.word	index@(_Z15grid_stride_addPfS_S_m)
        /*0020*/ 	.word	0x00000010


	//----- nvinfo : EIATTR_FRAME_SIZE
	.align		4
.L_5:
        /*0024*/ 	.byte	0x04, 0x11
        /*0026*/ 	.short	(.L_7 - .L_6)
	.align		4
.L_6:
        /*0028*/ 	.word	index@(_Z15grid_stride_addPfS_S_m)
        /*002c*/ 	.word	0x00000000


	//----- nvinfo : EIATTR_REGCOUNT
	.align		4
.L_7:
        /*0030*/ 	.byte	0x04, 0x2f
        /*0032*/ 	.short	(.L_9 - .L_8)
	.align		4
.L_8:
        /*0034*/ 	.word	index@(_Z13share_mem_addPfS_S_m)
        /*0038*/ 	.word	0x00000010


	//----- nvinfo : EIATTR_FRAME_SIZE
	.align		4
.L_9:
        /*003c*/ 	.byte	0x04, 0x11
        /*003e*/ 	.short	(.L_11 - .L_10)
	.align		4
.L_10:
        /*0040*/ 	.word	index@(_Z13share_mem_addPfS_S_m)
        /*0044*/ 	.word	0x00000000


	//----- nvinfo : EIATTR_MIN_STACK_SIZE
	.align		4
.L_11:
        /*0048*/ 	.byte	0x04, 0x12
        /*004a*/ 	.short	(.L_13 - .L_12)
	.align		4
.L_12:
        /*004c*/ 	.word	index@(_Z13share_mem_addPfS_S_m)
        /*0050*/ 	.word	0x00000000


	//----- nvinfo : EIATTR_MIN_STACK_SIZE
	.align		4
.L_13:
        /*0054*/ 	.byte	0x04, 0x12
        /*0056*/ 	.short	(.L_15 - .L_14)
	.align		4
.L_14:
        /*0058*/ 	.word	index@(_Z15grid_stride_addPfS_S_m)
        /*005c*/ 	.word	0x00000000


	//----- nvinfo : EIATTR_MIN_STACK_SIZE
	.align		4
.L_15:
        /*0060*/ 	.byte	0x04, 0x12
        /*0062*/ 	.short	(.L_17 - .L_16)
	.align		4
.L_16:
        /*0064*/ 	.word	index@(_Z13primitive_addPfS_S_m)
        /*0068*/ 	.word	0x00000000
.L_17:


//--------------------- .nv.compat                --------------------------
	.section	.nv.compat,"",@"SHT_CUDA_COMPAT_INFO"
	.align	4
        /*0000*/ 	.byte	0x02, 0x09, 0x00, 0x00, 0x02, 0x02, 0x01, 0x00, 0x02, 0x05, 0x05, 0x00, 0x03, 0x07, 0x01, 0x01
        /*0010*/ 	.byte	0x02, 0x03, 0x00, 0x00, 0x02, 0x06, 0x01, 0x00, 0x04, 0x0b, 0x08, 0x00, 0x09, 0x00, 0x00, 0x00
        /*0020*/ 	.byte	0x00, 0x00, 0x00, 0x00


//--------------------- .nv.info._Z13share_mem_addPfS_S_m --------------------------
	.section	.nv.info._Z13share_mem_addPfS_S_m,"",@"SHT_CUDA_INFO"
	.sectionflags	@""
	.align	4


	//----- nvinfo : EIATTR_CUDA_API_VERSION
	.align		4
        /*0000*/ 	.byte	0x04, 0x37
        /*0002*/ 	.short	(.L_19 - .L_18)
.L_18:
        /*0004*/ 	.word	0x00000082


	//----- nvinfo : EIATTR_KPARAM_INFO
	.align		4
.L_19:
        /*0008*/ 	.byte	0x04, 0x17
        /*000a*/ 	.short	(.L_21 - .L_20)
.L_20:
        /*000c*/ 	.word	0x00000000
        /*0010*/ 	.short	0x0003
        /*0012*/ 	.short	0x0018
        /*0014*/ 	.byte	0x00, 0xf0, 0x21, 0x00


	//----- nvinfo : EIATTR_KPARAM_INFO
	.align		4
.L_21:
        /*0018*/ 	.byte	0x04, 0x17
        /*001a*/ 	.short	(.L_23 - .L_22)
.L_22:
        /*001c*/ 	.word	0x00000000
        /*0020*/ 	.short	0x0002
        /*0022*/ 	.short	0x0010
        /*0024*/ 	.byte	0x00, 0xf5, 0x21, 0x00


	//----- nvinfo : EIATTR_KPARAM_INFO
	.align		4
.L_23:
        /*0028*/ 	.byte	0x04, 0x17
        /*002a*/ 	.short	(.L_25 - .L_24)
.L_24:
        /*002c*/ 	.word	0x00000000
        /*0030*/ 	.short	0x0001
        /*0032*/ 	.short	0x0008
        /*0034*/ 	.byte	0x00, 0xf5, 0x21, 0x00


	//----- nvinfo : EIATTR_KPARAM_INFO
	.align		4
.L_25:
        /*0038*/ 	.byte	0x04, 0x17
        /*003a*/ 	.short	(.L_27 - .L_26)
.L_26:
        /*003c*/ 	.word	0x00000000
        /*0040*/ 	.short	0x0000
        /*0042*/ 	.short	0x0000
        /*0044*/ 	.byte	0x00, 0xf5, 0x21, 0x00


	//----- nvinfo : EIATTR_SPARSE_MMA_MASK
	.align		4
.L_27:
        /*0048*/ 	.byte	0x03, 0x50
        /*004a*/ 	.short	0x0000


	//----- nvinfo : EIATTR_MAXREG_COUNT
	.align		4
        /*004c*/ 	.byte	0x03, 0x1b
        /*004e*/ 	.short	0x00ff


	//----- nvinfo : EIATTR_NUM_BARRIERS
	.align		4
        /*0050*/ 	.byte	0x02, 0x4c
        /*0052*/ 	.byte	0x01
	.zero		1


	//----- nvinfo : EIATTR_MERCURY_ISA_VERSION
	.align		4
        /*0054*/ 	.byte	0x03, 0x5f
        /*0056*/ 	.short	0x0101


	//----- nvinfo : EIATTR_VRC_CTA_INIT_COUNT
	.align		4
        /*0058*/ 	.byte	0x02, 0x4a
	.zero		1
	.zero		1


	//----- nvinfo : EIATTR_EXIT_INSTR_OFFSETS
	.align		4
        /*005c*/ 	.byte	0x04, 0x1c
        /*005e*/ 	.short	(.L_29 - .L_28)


	//   ....[0]....
.L_28:
        /*0060*/ 	.word	0x000002b0


	//----- nvinfo : EIATTR_CRS_STACK_SIZE
	.align		4
.L_29:
        /*0064*/ 	.byte	0x04, 0x1e
        /*0066*/ 	.short	(.L_31 - .L_30)
.L_30:
        /*0068*/ 	.word	0x00000000


	//----- nvinfo : EIATTR_CBANK_PARAM_SIZE
	.align		4
.L_31:
        /*006c*/ 	.byte	0x03, 0x19
        /*006e*/ 	.short	0x0020


	//----- nvinfo : EIATTR_PARAM_CBANK
	.align		4
        /*0070*/ 	.byte	0x04, 0x0a
        /*0072*/ 	.short	(.L_33 - .L_32)
	.align		4
.L_32:
        /*0074*/ 	.word	index@(.nv.constant0._Z13share_mem_addPfS_S_m)
        /*0078*/ 	.short	0x0380
        /*007a*/ 	.short	0x0020


	//----- nvinfo : EIATTR_SW_WAR
	.align		4
.L_33:
        /*007c*/ 	.byte	0x04, 0x36
        /*007e*/ 	.short	(.L_35 - .L_34)
.L_34:
        /*0080*/ 	.word	0x00000008
.L_35:


//--------------------- .nv.info._Z15grid_stride_addPfS_S_m --------------------------
	.section	.nv.info._Z15grid_stride_addPfS_S_m,"",@"SHT_CUDA_INFO"
	.sectionflags	@""
	.align	4


	//----- nvinfo : EIATTR_CUDA_API_VERSION
	.align		4
        /*0000*/ 	.byte	0x04, 0x37
        /*0002*/ 	.short	(.L_37 - .L_36)
.L_36:
        /*0004*/ 	.word	0x00000082


	//----- nvinfo : EIATTR_KPARAM_INFO
	.align		4
.L_37:
        /*0008*/ 	.byte	0x04, 0x17
        /*000a*/ 	.short	(.L_39 - .L_38)
.L_38:
        /*000c*/ 	.word	0x00000000
        /*0010*/ 	.short	0x0003
        /*0012*/ 	.short	0x0018
        /*0014*/ 	.byte	0x00, 0xf0, 0x21, 0x00


	//----- nvinfo : EIATTR_KPARAM_INFO
	.align		4
.L_39:
        /*0018*/ 	.byte	0x04, 0x17
        /*001a*/ 	.short	(.L_41 - .L_40)
.L_40:
        /*001c*/ 	.word	0x00000000
        /*0020*/ 	.short	0x0002
        /*0022*/ 	.short	0x0010
        /*0024*/ 	.byte	0x00, 0xf5, 0x21, 0x00


	//----- nvinfo : EIATTR_KPARAM_INFO
	.align		4
.L_41:
        /*0028*/ 	.byte	0x04, 0x17
        /*002a*/ 	.short	(.L_43 - .L_42)
.L_42:
        /*002c*/ 	.word	0x00000000
        /*0030*/ 	.short	0x0001
        /*0032*/ 	.short	0x0008
        /*0034*/ 	.byte	0x00, 0xf5, 0x21, 0x00


	//----- nvinfo : EIATTR_KPARAM_INFO
	.align		4
.L_43:
        /*0038*/ 	.byte	0x04, 0x17
        /*003a*/ 	.short	(.L_45 - .L_44)
.L_44:
        /*003c*/ 	.word	0x00000000
        /*0040*/ 	.short	0x0000
        /*0042*/ 	.short	0x0000
        /*0044*/ 	.byte	0x00, 0xf5, 0x21, 0x00


	//----- nvinfo : EIATTR_SPARSE_MMA_MASK
	.align		4
.L_45:
        /*0048*/ 	.byte	0x03, 0x50
        /*004a*/ 	.short	0x0000


	//----- nvinfo : EIATTR_MAXREG_COUNT
	.align		4
        /*004c*/ 	.byte	0x03, 0x1b
        /*004e*/ 	.short	0x00ff


	//----- nvinfo : EIATTR_MERCURY_ISA_VERSION
	.align		4
        /*0050*/ 	.byte	0x03, 0x5f
        /*0052*/ 	.short	0x0101


	//----- nvinfo : EIATTR_VRC_CTA_INIT_COUNT
	.align		4
        /*0054*/ 	.byte	0x02, 0x4a
	.zero		1
	.zero		1


	//----- nvinfo : EIATTR_EXIT_INSTR_OFFSETS
	.align		4
        /*0058*/ 	.byte	0x04, 0x1c
        /*005a*/ 	.short	(.L_47 - .L_46)


	//   ....[0]....
.L_46:
        /*005c*/ 	.word	0x00000090


	//   ....[1]....
        /*0060*/ 	.word	0x00000230


	//----- nvinfo : EIATTR_CRS_STACK_SIZE
	.align		4
.L_47:
        /*0064*/ 	.byte	0x04, 0x1e
        /*0066*/ 	.short	(.L_49 - .L_48)
.L_48:
        /*0068*/ 	.word	0x00000000


	//----- nvinfo : EIATTR_CBANK_PARAM_SIZE
	.align		4
.L_49:
        /*006c*/ 	.byte	0x03, 0x19
        /*006e*/ 	.short	0x0020


	//----- nvinfo : EIATTR_PARAM_CBANK
	.align		4
        /*0070*/ 	.byte	0x04, 0x0a
        /*0072*/ 	.short	(.L_51 - .L_50)
	.align		4
.L_50:
        /*0074*/ 	.word	index@(.nv.constant0._Z15grid_stride_addPfS_S_m)
        /*0078*/ 	.short	0x0380
        /*007a*/ 	.short	0x0020


	//----- nvinfo : EIATTR_SW_WAR
	.align		4
.L_51:
        /*007c*/ 	.byte	0x04, 0x36
        /*007e*/ 	.short	(.L_53 - .L_52)
.L_52:
        /*0080*/ 	.word	0x00000008
.L_53:


//--------------------- .nv.info._Z13primitive_addPfS_S_m --------------------------
	.section	.nv.info._Z13primitive_addPfS_S_m,"",@"SHT_CUDA_INFO"
	.sectionflags	@""
	.align	4


	//----- nvinfo : EIATTR_CUDA_API_VERSION
	.align		4
        /*0000*/ 	.byte	0x04, 0x37
        /*0002*/ 	.short	(.L_55 - .L_54)
.L_54:
        /*0004*/ 	.word	0x00000082


	//----- nvinfo : EIATTR_KPARAM_INFO
	.align		4
.L_55:
        /*0008*/ 	.byte	0x04, 0x17
        /*000a*/ 	.short	(.L_57 - .L_56)
.L_56:
        /*000c*/ 	.word	0x00000000
        /*0010*/ 	.short	0x0003
        /*0012*/ 	.short	0x0018
        /*0014*/ 	.byte	0x00, 0xf0, 0x21, 0x00


	//----- nvinfo : EIATTR_KPARAM_INFO
	.align		4
.L_57:
        /*0018*/ 	.byte	0x04, 0x17
        /*001a*/ 	.short	(.L_59 - .L_58)
.L_58:
        /*001c*/ 	.word	0x00000000
        /*0020*/ 	.short	0x0002
        /*0022*/ 	.short	0x0010
        /*0024*/ 	.byte	0x00, 0xf5, 0x21, 0x00


	//----- nvinfo : EIATTR_KPARAM_INFO
	.align		4
.L_59:
        /*0028*/ 	.byte	0x04, 0x17
        /*002a*/ 	.short	(.L_61 - .L_60)
.L_60:
        /*002c*/ 	.word	0x00000000
        /*0030*/ 	.short	0x0001
        /*0032*/ 	.short	0x0008
        /*0034*/ 	.byte	0x00, 0xf5, 0x21, 0x00


	//----- nvinfo : EIATTR_KPARAM_INFO
	.align		4
.L_61:
        /*0038*/ 	.byte	0x04, 0x17
        /*003a*/ 	.short	(.L_63 - .L_62)
.L_62:
        /*003c*/ 	.word	0x00000000
        /*0040*/ 	.short	0x0000
        /*0042*/ 	.short	0x0000
        /*0044*/ 	.byte	0x00, 0xf5, 0x21, 0x00


	//----- nvinfo : EIATTR_SPARSE_MMA_MASK
	.align		4
.L_63:
        /*0048*/ 	.byte	0x03, 0x50
        /*004a*/ 	.short	0x0000


	//----- nvinfo : EIATTR_MAXREG_COUNT
	.align		4
        /*004c*/ 	.byte	0x03, 0x1b
        /*004e*/ 	.short	0x00ff


	//----- nvinfo : EIATTR_MERCURY_ISA_VERSION
	.align		4
        /*0050*/ 	.byte	0x03, 0x5f
        /*0052*/ 	.short	0x0101


	//----- nvinfo : EIATTR_VRC_CTA_INIT_COUNT
	.align		4
        /*0054*/ 	.byte	0x02, 0x4a
	.zero		1
	.zero		1


	//----- nvinfo : EIATTR_EXIT_INSTR_OFFSETS
	.align		4
        /*0058*/ 	.byte	0x04, 0x1c
        /*005a*/ 	.short	(.L_65 - .L_64)


	//   ....[0]....
.L_64:
        /*005c*/ 	.word	0x00000090


	//   ....[1]....
        /*0060*/ 	.word	0x00000190


	//----- nvinfo : EIATTR_CBANK_PARAM_SIZE
	.align		4
.L_65:
        /*0064*/ 	.byte	0x03, 0x19
        /*0066*/ 	.short	0x0020


	//----- nvinfo : EIATTR_PARAM_CBANK
	.align		4
        /*0068*/ 	.byte	0x04, 0x0a
        /*006a*/ 	.short	(.L_67 - .L_66)
	.align		4
.L_66:
        /*006c*/ 	.word	index@(.nv.constant0._Z13primitive_addPfS_S_m)
        /*0070*/ 	.short	0x0380
        /*0072*/ 	.short	0x0020


	//----- nvinfo : EIATTR_SW_WAR
	.align		4
.L_67:
        /*0074*/ 	.byte	0x04, 0x36
        /*0076*/ 	.short	(.L_69 - .L_68)
.L_68:
        /*0078*/ 	.word	0x00000008
.L_69:


//--------------------- .nv.callgraph             --------------------------
	.section	.nv.callgraph,"",@"SHT_CUDA_CALLGRAPH"
	.align	4
	.sectionentsize	8
	.align		4
        /*0000*/ 	.word	0x00000000
	.align		4
        /*0004*/ 	.word	0xffffffff
	.align		4
        /*0008*/ 	.word	0x00000000
	.align		4
        /*000c*/ 	.word	0xfffffffe
	.align		4
        /*0010*/ 	.word	0x00000000
	.align		4
        /*0014*/ 	.word	0xfffffffd
	.align		4
        /*0018*/ 	.word	0x00000000
	.align		4
        /*001c*/ 	.word	0xfffffffc


//--------------------- .text._Z13share_mem_addPfS_S_m --------------------------
	.section	.text._Z13share_mem_addPfS_S_m,"ax",@progbits
	.align	128
        .global         _Z13share_mem_addPfS_S_m
        .type           _Z13share_mem_addPfS_S_m,@function
        .size           _Z13share_mem_addPfS_S_m,(.L_x_8 - _Z13share_mem_addPfS_S_m)
        .other          _Z13share_mem_addPfS_S_m,@"STO_CUDA_ENTRY STV_DEFAULT"
_Z13share_mem_addPfS_S_m:
.text._Z13share_mem_addPfS_S_m:
[----:B------:R-:W-:Y:S01]  /*0000*/  LDC R1, c[0x0][0x37c] ;  /* 0x0000df00ff017b82 */ /* 0x000fe20000000800 */
[----:B------:R-:W0:Y:S07]  /*0010*/  S2R R11, SR_TID.X ;  /* 0x00000000000b7919 */ /* 0x000e2e0000002100 */
[----:B------:R-:W0:Y:S01]  /*0020*/  S2UR UR4, SR_CTAID.X ;  /* 0x00000000000479c3 */ /* 0x000e220000002500 */
[----:B------:R-:W1:Y:S01]  /*0030*/  LDCU.64 UR6, c[0x0][0x358] ;  /* 0x00006b00ff0677ac */ /* 0x000e620008000a00 */
[----:B------:R-:W2:Y:S06]  /*0040*/  LDCU.64 UR8, c[0x0][0x398] ;  /* 0x00007300ff0877ac */ /* 0x000eac0008000a00 */
[----:B------:R-:W0:Y:S08]  /*0050*/  LDC R0, c[0x0][0x360] ;  /* 0x0000d800ff007b82 */ /* 0x000e300000000800 */
[----:B------:R-:W3:Y:S01]  /*0060*/  LDC.64 R2, c[0x0][0x390] ;  /* 0x0000e400ff027b82 */ /* 0x000ee20000000a00 */
[----:B0-----:R-:W-:-:S04]  /*0070*/  IMAD R9, R0, UR4, R11 ;  /* 0x0000000400097c24 */ /* 0x001fc8000f8e020b */
[----:B---3--:R-:W-:-:S05]  /*0080*/  IMAD.WIDE R2, R9, 0x4, R2 ;  /* 0x0000000409027825 */ /* 0x008fca00078e0202 */
[----:B-1----:R-:W3:Y:S01]  /*0090*/  LDG.E R0, desc[UR6][R2.64] ;  /* 0x0000000602007981 */ /* 0x002ee2000c1e1900 */
[----:B------:R-:W0:Y:S01]  /*00a0*/  S2UR UR5, SR_CgaCtaId ;  /* 0x00000000000579c3 */ /* 0x000e220000008800 */
[----:B------:R-:W-:Y:S01]  /*00b0*/  UMOV UR4, 0x400 ;  /* 0x0000040000047882 */ /* 0x000fe20000000000 */
[----:B--2---:R-:W-:Y:S01]  /*00c0*/  ISETP.GE.U32.AND P0, PT, R9, UR8, PT ;  /* 0x0000000809007c0c */ /* 0x004fe2000bf06070 */
[----:B------:R-:W-:Y:S01]  /*00d0*/  BSSY.RECONVERGENT B0, `(.L_x_0) ;  /* 0x000001a000007945 */ /* 0x000fe20003800200 */
[----:B------:R-:W-:-:S04]  /*00e0*/  SHF.R.S32.HI R4, RZ, 0x1f, R9 ;  /* 0x0000001fff047819 */ /* 0x000fc80000011409 */
[----:B------:R-:W-:Y:S01]  /*00f0*/  ISETP.GE.U32.AND.EX P0, PT, R4, UR9, PT, P0 ;  /* 0x0000000904007c0c */ /* 0x000fe2000bf06100 */
[----:B0-----:R-:W-:-:S06]  /*0100*/  ULEA UR4, UR5, UR4, 0x18 ;  /* 0x0000000405047291 */ /* 0x001fcc000f8ec0ff */
[----:B------:R-:W-:-:S05]  /*0110*/  LEA R11, R11, UR4, 0x2 ;  /* 0x000000040b0b7c11 */ /* 0x000fca000f8e10ff */
[----:B---3--:R0:W-:Y:S01]  /*0120*/  STS [R11], R0 ;  /* 0x000000000b007388 */ /* 0x0081e20000000800 */
[----:B------:R-:W-:Y:S05]  /*0130*/  @P0 BRA `(.L_x_1) ;  /* 0x00000000004c0947 */ /* 0x000fea0003800000 */
[----:B------:R-:W1:Y:S01]  /*0140*/  LDCU.128 UR12, c[0x0][0x380] ;  /* 0x00007000ff0c77ac */ /* 0x000e620008000c00 */
[C---:B------:R-:W-:Y:S01]  /*0150*/  IMAD.SHL.U32 R6, R9.reuse, 0x4, RZ ;  /* 0x0000000409067824 */ /* 0x040fe200078e00ff */
[----:B------:R-:W-:-:S04]  /*0160*/  SHF.L.U64.HI R7, R9, 0x2, R4 ;  /* 0x0000000209077819 */ /* 0x000fc80000010204 */
[C---:B-1----:R-:W-:Y:S02]  /*0170*/  IADD3 R4, P0, PT, R6.reuse, UR12, RZ ;  /* 0x0000000c06047c10 */ /* 0x042fe4000ff1e0ff */
[----:B------:R-:W-:Y:S02]  /*0180*/  IADD3 R6, P1, PT, R6, UR14, RZ ;  /* 0x0000000e06067c10 */ /* 0x000fe4000ff3e0ff */
[C---:B------:R-:W-:Y:S02]  /*0190*/  IADD3.X R5, PT, PT, R7.reuse, UR13, RZ, P0, !PT ;  /* 0x0000000d07057c10 */ /* 0x040fe400087fe4ff */
[----:B------:R-:W-:-:S03]  /*01a0*/  IADD3.X R7, PT, PT, R7, UR15, RZ, P1, !PT ;  /* 0x0000000f07077c10 */ /* 0x000fc60008ffe4ff */
[----:B------:R-:W2:Y:S04]  /*01b0*/  LDG.E R4, desc[UR6][R4.64] ;  /* 0x0000000604047981 */ /* 0x000ea8000c1e1900 */
[----:B------:R-:W2:Y:S01]  /*01c0*/  LDG.E R7, desc[UR6][R6.64] ;  /* 0x0000000606077981 */ /* 0x000ea2000c1e1900 */
[----:B------:R-:W-:Y:S01]  /*01d0*/  BSSY.RECONVERGENT B1, `(.L_x_2) ;  /* 0x0000008000017945 */ /* 0x000fe20003800200 */
[----:B--2---:R-:W-:-:S07]  /*01e0*/  FADD R13, R4, R7 ;  /* 0x00000007040d7221 */ /* 0x004fce0000000000 */
.L_x_3:
[----:B------:R-:W-:Y:S02]  /*01f0*/  VIADD R9, R9, 0x100 ;  /* 0x0000010009097836 */ /* 0x000fe40000000000 */
[----:B0-----:R-:W-:-:S03]  /*0200*/  FADD R0, R13, R0 ;  /* 0x000000000d007221 */ /* 0x001fc60000000000 */
[----:B------:R-:W-:Y:S02]  /*0210*/  ISETP.GE.U32.AND P0, PT, R9, UR8, PT ;  /* 0x0000000809007c0c */ /* 0x000fe4000bf06070 */
[----:B------:R-:W-:-:S04]  /*0220*/  SHF.R.S32.HI R4, RZ, 0x1f, R9 ;  /* 0x0000001fff047819 */ /* 0x000fc80000011409 */
[----:B------:R-:W-:-:S13]  /*0230*/  ISETP.GE.U32.AND.EX P0, PT, R4, UR9, PT, P0 ;  /* 0x0000000904007c0c */ /* 0x000fda000bf06100 */
[----:B------:R-:W-:Y:S05]  /*0240*/  @!P0 BRA `(.L_x_3) ;  /* 0xfffffffc00e88947 */ /* 0x000fea000383ffff */
[----:B------:R-:W-:Y:S05]  /*0250*/  BSYNC.RECONVERGENT B1 ;  /* 0x0000000000017941 */ /* 0x000fea0003800200 */
.L_x_2:
[----:B------:R1:W-:Y:S02]  /*0260*/  STS [R11], R0 ;  /* 0x000000000b007388 */ /* 0x0003e40000000800 */
.L_x_1:
[----:B------:R-:W-:Y:S05]  /*0270*/  BSYNC.RECONVERGENT B0 ;  /* 0x0000000000007941 */ /* 0x000fea0003800200 */
.L_x_0:
[----:B------:R-:W-:Y:S06]  /*0280*/  BAR.SYNC.DEFER_BLOCKING 0x0 ;  /* 0x0000000000007b1d */ /* 0x000fec0000010000 */
[----:B01----:R-:W0:Y:S04]  /*0290*/  LDS R11, [R11] ;  /* 0x000000000b0b7984 */ /* 0x003e280000000800 */
[----:B0-----:R-:W-:Y:S01]  /*02a0*/  STG.E desc[UR6][R2.64], R11 ;  /* 0x0000000b02007986 */ /* 0x001fe2000c101906 */
[----:B------:R-:W-:Y:S05]  /*02b0*/  EXIT ;  /* 0x000000000000794d */ /* 0x000fea0003800000 */
.L_x_4:
[----:B------:R-:W-:-:S00]  /*02c0*/  BRA `(.L_x_4) ;  /* 0xfffffffc00fc7947 */ /* 0x000fc0000383ffff */
[----:B------:R-:W-:-:S00]  /*02d0*/  NOP ;  /* 0x0000000000007918 */ /* 0x000fc00000000000 */
        /* <DEDUP_REMOVED lines=10> */
.L_x_8:


//--------------------- .text._Z15grid_stride_addPfS_S_m --------------------------
	.section	.text._Z15grid_stride_addPfS_S_m,"ax",@progbits
	.align	128
        .global         _Z15grid_stride_addPfS_S_m
        .type           _Z15grid_stride_addPfS_S_m,@function
        .size           _Z15grid_stride_addPfS_S_m,(.L_x_9 - _Z15grid_stride_addPfS_S_m)
        .other          _Z15grid_stride_addPfS_S_m,@"STO_CUDA_ENTRY STV_DEFAULT"
_Z15grid_stride_addPfS_S_m:
.text._Z15grid_stride_addPfS_S_m:
[----:B------:R-:W-:Y:S01]  /*0000*/  LDC R1, c[0x0][0x37c] ;  /* 0x0000df00ff017b82 */ /* 0x000fe20000000800 */
[----:B------:R-:W0:Y:S07]  /*0010*/  S2R R0, SR_TID.X ;  /* 0x0000000000007919 */ /* 0x000e2e0000002100 */
[----:B------:R-:W0:Y:S01]  /*0020*/  S2UR UR4, SR_CTAID.X ;  /* 0x00000000000479c3 */ /* 0x000e220000002500 */
[----:B------:R-:W1:Y:S07]  /*0030*/  LDCU.64 UR8, c[0x0][0x398] ;  /* 0x00007300ff0877ac */ /* 0x000e6e0008000a00 */
[----:B------:R-:W0:Y:S02]  /*0040*/  LDC R9, c[0x0][0x360] ;  /* 0x0000d800ff097b82 */ /* 0x000e240000000800 */
[----:B0-----:R-:W-:-:S05]  /*0050*/  IMAD R0, R9, UR4, R0 ;  /* 0x0000000409007c24 */ /* 0x001fca000f8e0200 */
[----:B-1----:R-:W-:Y:S02]  /*0060*/  ISETP.GE.U32.AND P0, PT, R0, UR8, PT ;  /* 0x0000000800007c0c */ /* 0x002fe4000bf06070 */
[----:B------:R-:W-:-:S04]  /*0070*/  SHF.R.S32.HI R2, RZ, 0x1f, R0 ;  /* 0x0000001fff027819 */ /* 0x000fc80000011400 */
[----:B------:R-:W-:-:S13]  /*0080*/  ISETP.GE.U32.AND.EX P0, PT, R2, UR9, PT, P0 ;  /* 0x0000000902007c0c */ /* 0x000fda000bf06100 */
[----:B------:R-:W-:Y:S05]  /*0090*/  @P0 EXIT ;  /* 0x000000000000094d */ /* 0x000fea0003800000 */
[----:B------:R-:W0:Y:S01]  /*00a0*/  LDCU UR4, c[0x0][0x370] ;  /* 0x00006e00ff0477ac */ /* 0x000e220008000800 */
[----:B------:R-:W-:Y:S02]  /*00b0*/  IMAD.MOV.U32 R13, RZ, RZ, R2 ;  /* 0x000000ffff0d7224 */ /* 0x000fe400078e0002 */
[----:B------:R-:W-:Y:S01]  /*00c0*/  IMAD.MOV.U32 R8, RZ, RZ, R0 ;  /* 0x000000ffff087224 */ /* 0x000fe200078e0000 */
[----:B------:R-:W1:Y:S01]  /*00d0*/  LDCU.64 UR6, c[0x0][0x358] ;  /* 0x00006b00ff0677ac */ /* 0x000e620008000a00 */
[----:B------:R-:W2:Y:S01]  /*00e0*/  LDCU.64 UR10, c[0x0][0x390] ;  /* 0x00007200ff0a77ac */ /* 0x000ea20008000a00 */
[----:B------:R-:W3:Y:S01]  /*00f0*/  LDCU.128 UR12, c[0x0][0x380] ;  /* 0x00007000ff0c77ac */ /* 0x000ee20008000c00 */
[----:B0-----:R-:W-:-:S07]  /*0100*/  IMAD R9, R9, UR4, RZ ;  /* 0x0000000409097c24 */ /* 0x001fce000f8e02ff */
.L_x_5:
[C---:B0-----:R-:W-:Y:S01]  /*0110*/  IMAD.SHL.U32 R6, R8.reuse, 0x4, RZ ;  /* 0x0000000408067824 */ /* 0x041fe200078e00ff */
[----:B------:R-:W-:-:S04]  /*0120*/  SHF.L.U64.HI R7, R8, 0x2, R13 ;  /* 0x0000000208077819 */ /* 0x000fc8000001020d */
[C---:B---3--:R-:W-:Y:S02]  /*0130*/  IADD3 R4, P1, PT, R6.reuse, UR14, RZ ;  /* 0x0000000e06047c10 */ /* 0x048fe4000ff3e0ff */
[----:B------:R-:W-:Y:S02]  /*0140*/  IADD3 R2, P0, PT, R6, UR12, RZ ;  /* 0x0000000c06027c10 */ /* 0x000fe4000ff1e0ff */
[C---:B------:R-:W-:Y:S02]  /*0150*/  IADD3.X R5, PT, PT, R7.reuse, UR15, RZ, P1, !PT ;  /* 0x0000000f07057c10 */ /* 0x040fe40008ffe4ff */
[----:B------:R-:W-:-:S04]  /*0160*/  IADD3.X R3, PT, PT, R7, UR13, RZ, P0, !PT ;  /* 0x0000000d07037c10 */ /* 0x000fc800087fe4ff */
[----:B-1----:R-:W3:Y:S04]  /*0170*/  LDG.E R5, desc[UR6][R4.64] ;  /* 0x0000000604057981 */ /* 0x002ee8000c1e1900 */
[----:B------:R-:W3:Y:S01]  /*0180*/  LDG.E R2, desc[UR6][R2.64] ;  /* 0x0000000602027981 */ /* 0x000ee2000c1e1900 */
[----:B--2---:R-:W-:Y:S01]  /*0190*/  IADD3 R6, P0, PT, R6, UR10, RZ ;  /* 0x0000000a06067c10 */ /* 0x004fe2000ff1e0ff */
[----:B------:R-:W-:-:S03]  /*01a0*/  IMAD.IADD R8, R9, 0x1, R0 ;  /* 0x0000000109087824 */ /* 0x000fc600078e0200 */
[----:B------:R-:W-:Y:S02]  /*01b0*/  IADD3.X R7, PT, PT, R7, UR11, RZ, P0, !PT ;  /* 0x0000000b07077c10 */ /* 0x000fe400087fe4ff */
[----:B------:R-:W-:Y:S02]  /*01c0*/  ISETP.GE.U32.AND P0, PT, R8, UR8, PT ;  /* 0x0000000808007c0c */ /* 0x000fe4000bf06070 */
[----:B------:R-:W-:-:S04]  /*01d0*/  SHF.R.S32.HI R13, RZ, 0x1f, R8 ;  /* 0x0000001fff0d7819 */ /* 0x000fc80000011408 */
[----:B------:R-:W-:Y:S01]  /*01e0*/  ISETP.GE.U32.AND.EX P0, PT, R13, UR9, PT, P0 ;  /* 0x000000090d007c0c */ /* 0x000fe2000bf06100 */
[----:B------:R-:W-:Y:S02]  /*01f0*/  IMAD.MOV.U32 R0, RZ, RZ, R8 ;  /* 0x000000ffff007224 */ /* 0x000fe400078e0008 */
[----:B---3--:R-:W-:-:S05]  /*0200*/  FADD R11, R2, R5 ;  /* 0x00000005020b7221 */ /* 0x008fca0000000000 */
[----:B------:R0:W-:Y:S05]  /*0210*/  STG.E desc[UR6][R6.64], R11 ;  /* 0x0000000b06007986 */ /* 0x0001ea000c101906 */
[----:B------:R-:W-:Y:S05]  /*0220*/  @!P0 BRA `(.L_x_5) ;  /* 0xfffffffc00b88947 */ /* 0x000fea000383ffff */
[----:B------:R-:W-:Y:S05]  /*0230*/  EXIT ;  /* 0x000000000000794d */ /* 0x000fea0003800000 */
.L_x_6:
        /* <DEDUP_REMOVED lines=12> */
.L_x_9:


//--------------------- .text._Z13primitive_addPfS_S_m --------------------------
	.section	.text._Z13primitive_addPfS_S_m,"ax",@progbits
	.align	128
        .global         _Z13primitive_addPfS_S_m
        .type           _Z13primitive_addPfS_S_m,@function
        .size           _Z13primitive_addPfS_S_m,(.L_x_10 - _Z13primitive_addPfS_S_m)
        .other          _Z13primitive_addPfS_S_m,@"STO_CUDA_ENTRY STV_DEFAULT"
_Z13primitive_addPfS_S_m:
.text._Z13primitive_addPfS_S_m:
        /* <DEDUP_REMOVED lines=10> */
[----:B------:R-:W0:Y:S01]  /*00a0*/  LDCU.128 UR8, c[0x0][0x380] ;  /* 0x00007000ff0877ac */ /* 0x000e220008000c00 */
[C---:B------:R-:W-:Y:S01]  /*00b0*/  IMAD.SHL.U32 R6, R0.reuse, 0x4, RZ ;  /* 0x0000000400067824 */ /* 0x040fe200078e00ff */
[----:B------:R-:W-:Y:S01]  /*00c0*/  SHF.L.U64.HI R0, R0, 0x2, R3 ;  /* 0x0000000200007819 */ /* 0x000fe20000010203 */
[----:B------:R-:W1:Y:S01]  /*00d0*/  LDCU.64 UR4, c[0x0][0x358] ;  /* 0x00006b00ff0477ac */ /* 0x000e620008000a00 */
[----:B------:R-:W2:Y:S02]  /*00e0*/  LDCU.64 UR6, c[0x0][0x390] ;  /* 0x00007200ff0677ac */ /* 0x000ea40008000a00 */
[C---:B0-----:R-:W-:Y:S02]  /*00f0*/  IADD3 R4, P1, PT, R6.reuse, UR10, RZ ;  /* 0x0000000a06047c10 */ /* 0x041fe4000ff3e0ff */
[----:B------:R-:W-:Y:S02]  /*0100*/  IADD3 R2, P0, PT, R6, UR8, RZ ;  /* 0x0000000806027c10 */ /* 0x000fe4000ff1e0ff */
[----:B------:R-:W-:-:S02]  /*0110*/  IADD3.X R5, PT, PT, R0, UR11, RZ, P1, !PT ;  /* 0x0000000b00057c10 */ /* 0x000fc40008ffe4ff */
[----:B------:R-:W-:-:S04]  /*0120*/  IADD3.X R3, PT, PT, R0, UR9, RZ, P0, !PT ;  /* 0x0000000900037c10 */ /* 0x000fc800087fe4ff */
[----:B-1----:R-:W3:Y:S04]  /*0130*/  LDG.E R5, desc[UR4][R4.64] ;  /* 0x0000000404057981 */ /* 0x002ee8000c1e1900 */
[----:B------:R-:W3:Y:S01]  /*0140*/  LDG.E R2, desc[UR4][R2.64] ;  /* 0x0000000402027981 */ /* 0x000ee2000c1e1900 */
[----:B--2---:R-:W-:-:S04]  /*0150*/  IADD3 R6, P0, PT, R6, UR6, RZ ;  /* 0x0000000606067c10 */ /* 0x004fc8000ff1e0ff */
[----:B------:R-:W-:Y:S01]  /*0160*/  IADD3.X R7, PT, PT, R0, UR7, RZ, P0, !PT ;  /* 0x0000000700077c10 */ /* 0x000fe200087fe4ff */
[----:B---3--:R-:W-:-:S05]  /*0170*/  FADD R9, R2, R5 ;  /* 0x0000000502097221 */ /* 0x008fca0000000000 */
[----:B------:R-:W-:Y:S01]  /*0180*/  STG.E desc[UR4][R6.64], R9 ;  /* 0x0000000906007986 */ /* 0x000fe2000c101904 */
[----:B------:R-:W-:Y:S05]  /*0190*/  EXIT ;  /* 0x000000000000794d */ /* 0x000fea0003800000 */
.L_x_7:
        /* <DEDUP_REMOVED lines=14> */
.L_x_10:


//--------------------- .nv.shared._Z13share_mem_addPfS_S_m --------------------------
	.section	.nv.shared._Z13share_mem_addPfS_S_m,"aw",@nobits
	.sectionflags	@""
	.align	4
.nv.shared._Z13share_mem_addPfS_S_m:
	.zero		2048


//--------------------- .nv.shared.reserved.0     --------------------------
	.section	.nv.shared.reserved.0,"aw",@nobits
	.weak		__nv_reservedSMEM_offset_0_alias
	.size		__nv_reservedSMEM_offset_0_alias, 0, 64
	.other		__nv_reservedSMEM_offset_0_alias,@"STO_CUDA_RESERVED_SHARED STV_DEFAULT"
__nv_reservedSMEM_offset_0_alias:
	.zero		0
	.zero		64


//--------------------- .nv.constant0._Z13share_mem_addPfS_S_m --------------------------
	.section	.nv.constant0._Z13share_mem_addPfS_S_m,"a",@progbits
	.sectionflags	@""
	.align	4
.nv.constant0._Z13share_mem_addPfS_S_m:
	.zero		928


//--------------------- .nv.constant0._Z15grid_stride_addPfS_S_m --------------------------
	.section	.nv.constant0._Z15grid_stride_addPfS_S_m,"a",@progbits
	.sectionflags	@""
	.align	4
.nv.constant0._Z15grid_stride_addPfS_S_m:
	.zero		928


//--------------------- .nv.constant0._Z13primitive_addPfS_S_m --------------------------
	.section	.nv.constant0._Z13primitive_addPfS_S_m,"a",@progbits
	.sectionflags	@""
	.align	4
.nv.constant0._Z13primitive_addPfS_S_m:
	.zero		928


//--------------------- SYMBOLS --------------------------

	.type		.nv.reservedSmem.offset0,@object
	.size		.nv.reservedSmem.offset0,0x4
	.type		.nv.reservedSmem.cap,@object
	.size		.nv.reservedSmem.cap,0x4
